	.headerflags	@"EF_CUDA_TEXMODE_UNIFIED EF_CUDA_64BIT_ADDRESS EF_CUDA_ACCELERATORS EF_CUDA_SM90 EF_CUDA_VIRTUAL_SM(EF_CUDA_SM90)"
	.elftype	@"ET_EXEC"


//--------------------- .nv.info                  --------------------------
	.section	.nv.info,"",@"SHT_CUDA_INFO"
	.align	4


	//----- nvinfo : EIATTR_REGCOUNT
	.align		4
        /*0000*/ 	.byte	0x04, 0x2f
        /*0002*/ 	.short	(.L_3 - .L_2)
	.align		4
.L_2:
        /*0004*/ 	.word	index@(triton_poi_fused__native_batch_norm_legit_no_training_relu_3)
        /*0008*/ 	.word	0x00000012


	//----- nvinfo : EIATTR_MIN_STACK_SIZE
	.align		4
.L_3:
        /*000c*/ 	.byte	0x04, 0x12
        /*000e*/ 	.short	(.L_5 - .L_4)
	.align		4
.L_4:
        /*0010*/ 	.word	index@(triton_poi_fused__native_batch_norm_legit_no_training_relu_3)
        /*0014*/ 	.word	0x00000000


	//----- nvinfo : EIATTR_FRAME_SIZE
	.align		4
.L_5:
        /*0018*/ 	.byte	0x04, 0x11
        /*001a*/ 	.short	(.L_7 - .L_6)
	.align		4
.L_6:
        /*001c*/ 	.word	index@(triton_poi_fused__native_batch_norm_legit_no_training_relu_3)
        /*0020*/ 	.word	0x00000000


	//----- nvinfo : EIATTR_MIN_STACK_SIZE
	.align		4
.L_7:
        /*0024*/ 	.byte	0x04, 0x12
        /*0026*/ 	.short	(.L_9 - .L_8)
	.align		4
.L_8:
        /*0028*/ 	.word	index@(triton_poi_fused__native_batch_norm_legit_no_training_relu_3)
        /*002c*/ 	.word	0x00000000
.L_9:


//--------------------- .nv.info.triton_poi_fused__native_batch_norm_legit_no_training_relu_3 --------------------------
	.section	.nv.info.triton_poi_fused__native_batch_norm_legit_no_training_relu_3,"",@"SHT_CUDA_INFO"
	.sectionflags	@""
	.align	4


	//----- nvinfo : EIATTR_CUDA_API_VERSION
	.align		4
        /*0000*/ 	.byte	0x04, 0x37
        /*0002*/ 	.short	(.L_11 - .L_10)
.L_10:
        /*0004*/ 	.word	0x0000007c


	//----- nvinfo : EIATTR_KPARAM_INFO
	.align		4
.L_11:
        /*0008*/ 	.byte	0x04, 0x17
        /*000a*/ 	.short	(.L_13 - .L_12)
.L_12:
        /*000c*/ 	.word	0x00000000
        /*0010*/ 	.short	0x0006
        /*0012*/ 	.short	0x0030
        /*0014*/ 	.byte	0x00, 0xf0, 0x11, 0x00


	//----- nvinfo : EIATTR_KPARAM_INFO
	.align		4
.L_13:
        /*0018*/ 	.byte	0x04, 0x17
        /*001a*/ 	.short	(.L_15 - .L_14)
.L_14:
        /*001c*/ 	.word	0x00000000
        /*0020*/ 	.short	0x0005
        /*0022*/ 	.short	0x0028
        /*0024*/ 	.byte	0x00, 0xf4, 0x21, 0x00


	//----- nvinfo : EIATTR_KPARAM_INFO
	.align		4
.L_15:
        /*0028*/ 	.byte	0x04, 0x17
        /*002a*/ 	.short	(.L_17 - .L_16)
.L_16:
        /*002c*/ 	.word	0x00000000
        /*0030*/ 	.short	0x0004
        /*0032*/ 	.short	0x0020
        /*0034*/ 	.byte	0x00, 0xf4, 0x21, 0x00


	//----- nvinfo : EIATTR_KPARAM_INFO
	.align		4
.L_17:
        /*0038*/ 	.byte	0x04, 0x17
        /*003a*/ 	.short	(.L_19 - .L_18)
.L_18:
        /*003c*/ 	.word	0x00000000
        /*0040*/ 	.short	0x0003
        /*0042*/ 	.short	0x0018
        /*0044*/ 	.byte	0x00, 0xf4, 0x21, 0x00


	//----- nvinfo : EIATTR_KPARAM_INFO
	.align		4
.L_19:
        /*0048*/ 	.byte	0x04, 0x17
        /*004a*/ 	.short	(.L_21 - .L_20)
.L_20:
        /*004c*/ 	.word	0x00000000
        /*0050*/ 	.short	0x0002
        /*0052*/ 	.short	0x0010
        /*0054*/ 	.byte	0x00, 0xf4, 0x21, 0x00


	//----- nvinfo : EIATTR_KPARAM_INFO
	.align		4
.L_21:
        /*0058*/ 	.byte	0x04, 0x17
        /*005a*/ 	.short	(.L_23 - .L_22)
.L_22:
        /*005c*/ 	.word	0x00000000
        /*0060*/ 	.short	0x0001
        /*0062*/ 	.short	0x0008
        /*0064*/ 	.byte	0x00, 0xf4, 0x21, 0x00


	//----- nvinfo : EIATTR_KPARAM_INFO
	.align		4
.L_23:
        /*0068*/ 	.byte	0x04, 0x17
        /*006a*/ 	.short	(.L_25 - .L_24)
.L_24:
        /*006c*/ 	.word	0x00000000
        /*0070*/ 	.short	0x0000
        /*0072*/ 	.short	0x0000
        /*0074*/ 	.byte	0x00, 0xf4, 0x21, 0x00


	//----- nvinfo : EIATTR_SPARSE_MMA_MASK
	.align		4
.L_25:
        /*0078*/ 	.byte	0x03, 0x50
        /*007a*/ 	.short	0x0000


	//----- nvinfo : EIATTR_MAXREG_COUNT
	.align		4
        /*007c*/ 	.byte	0x03, 0x1b
        /*007e*/ 	.short	0x00ff


	//----- nvinfo : EIATTR_EXIT_INSTR_OFFSETS
	.align		4
        /*0080*/ 	.byte	0x04, 0x1c
        /*0082*/ 	.short	(.L_27 - .L_26)


	//   ....[0]....
.L_26:
        /*0084*/ 	.word	0x000002b0


	//   ....[1]....
        /*0088*/ 	.word	0x000002d0


	//----- nvinfo : EIATTR_REQNTID
	.align		4
.L_27:
        /*008c*/ 	.byte	0x04, 0x10
        /*008e*/ 	.short	(.L_29 - .L_28)
.L_28:
        /*0090*/ 	.word	0x00000020
        /*0094*/ 	.word	0x00000001
        /*0098*/ 	.word	0x00000001


	//----- nvinfo : EIATTR_CBANK_PARAM_SIZE
	.align		4
.L_29:
        /*009c*/ 	.byte	0x03, 0x19
        /*009e*/ 	.short	0x0034


	//----- nvinfo : EIATTR_PARAM_CBANK
	.align		4
        /*00a0*/ 	.byte	0x04, 0x0a
        /*00a2*/ 	.short	(.L_31 - .L_30)
	.align		4
.L_30:
        /*00a4*/ 	.word	index@(.nv.constant0.triton_poi_fused__native_batch_norm_legit_no_training_relu_3)
        /*00a8*/ 	.short	0x0210
        /*00aa*/ 	.short	0x0034


	//----- nvinfo : EIATTR_SW_WAR
	.align		4
.L_31:
        /*00ac*/ 	.byte	0x04, 0x36
        /*00ae*/ 	.short	(.L_33 - .L_32)
.L_32:
        /*00b0*/ 	.word	0x00000008
.L_33:


//--------------------- .nv.callgraph             --------------------------
	.section	.nv.callgraph,"",@"SHT_CUDA_CALLGRAPH"
	.align	4
	.sectionentsize	8
	.align		4
        /*0000*/ 	.word	0x00000000
	.align		4
        /*0004*/ 	.word	0xffffffff
	.align		4
        /*0008*/ 	.word	0x00000000
	.align		4
        /*000c*/ 	.word	0xfffffffe
	.align		4
        /*0010*/ 	.word	0x00000000
	.align		4
        /*0014*/ 	.word	0xfffffffd
	.align		4
        /*0018*/ 	.word	0x00000000
	.align		4
        /*001c*/ 	.word	0xfffffffc


//--------------------- .nv.constant4             --------------------------
	.section	.nv.constant4,"a",@progbits
	.align	8
	.align		8
.nv.constant4:
        /*0000*/ 	.dword	_$_str
	.align		8
        /*0008*/ 	.dword	_$_str_$_2


//--------------------- .text.triton_poi_fused__native_batch_norm_legit_no_training_relu_3 --------------------------
	.section	.text.triton_poi_fused__native_batch_norm_legit_no_training_relu_3,"ax",@progbits
	.align	128
        .global         triton_poi_fused__native_batch_norm_legit_no_training_relu_3
        .type           triton_poi_fused__native_batch_norm_legit_no_training_relu_3,@function
        .size           triton_poi_fused__native_batch_norm_legit_no_training_relu_3,(.L_x_1 - triton_poi_fused__native_batch_norm_legit_no_training_relu_3)
        .other          triton_poi_fused__native_batch_norm_legit_no_training_relu_3,@"STO_CUDA_ENTRY STV_DEFAULT"
triton_poi_fused__native_batch_norm_legit_no_training_relu_3:
.text.triton_poi_fused__native_batch_norm_legit_no_training_relu_3:
[----:B------:R-:W0:Y:S08]  /*0000*/  LDC R1, c[0x0][0x28] ;  /* 0x00000a00ff017b82 */ /* 0x000e300000000800 */
[----:B------:R-:W1:Y:S01]  /*0010*/  LDC.64 R2, c[0x0][0x220] ;  /* 0x00008800ff027b82 */ /* 0x000e620000000a00 */
[----:B------:R-:W-:Y:S01]  /*0020*/  ULDC.64 UR4, c[0x0][0x208] ;  /* 0x0000820000047ab9 */ /* 0x000fe20000000a00 */
[----:B------:R-:W2:Y:S01]  /*0030*/  S2R R0, SR_TID.X ;  /* 0x0000000000007919 */ /* 0x000ea20000002100 */
[----:B------:R-:W3:Y:S05]  /*0040*/  S2R R13, SR_CTAID.X ;  /* 0x00000000000d7919 */ /* 0x000eea0000002500 */
[----:B------:R-:W4:Y:S01]  /*0050*/  LDC.64 R10, c[0x0][0x210] ;  /* 0x00008400ff0a7b82 */ /* 0x000f220000000a00 */
[----:B-1----:R4:W5:Y:S07]  /*0060*/  LDG.E R12, desc[UR4][R2.64] ;  /* 0x00000004020c7981 */ /* 0x00296e000c1e1900 */
[----:B------:R-:W1:Y:S01]  /*0070*/  LDC.64 R4, c[0x0][0x218] ;  /* 0x00008600ff047b82 */ /* 0x000e620000000a00 */
[----:B------:R-:W-:-:S07]  /*0080*/  CS2R R14, SRZ ;  /* 0x00000000000e7805 */ /* 0x000fce000001ff00 */
[----:B------:R-:W1:Y:S01]  /*0090*/  LDC.64 R6, c[0x0][0x228] ;  /* 0x00008a00ff067b82 */ /* 0x000e620000000a00 */
[----:B--2---:R-:W-:-:S04]  /*00a0*/  SHF.L.U32 R0, R0, 0x1, RZ ;  /* 0x0000000100007819 */ /* 0x004fc800000006ff */
[----:B------:R-:W-:-:S03]  /*00b0*/  LOP3.LUT R0, R0, 0x3e, RZ, 0xc0, !PT ;  /* 0x0000003e00007812 */ /* 0x000fc600078ec0ff */
[----:B------:R-:W2:Y:S01]  /*00c0*/  LDC.64 R8, c[0x0][0x230] ;  /* 0x00008c00ff087b82 */ /* 0x000ea20000000a00 */
[----:B---3--:R-:W-:-:S04]  /*00d0*/  LEA R13, R13, R0, 0x6 ;  /* 0x000000000d0d7211 */ /* 0x008fc800078e30ff */
[C---:B------:R-:W-:Y:S01]  /*00e0*/  ISETP.GE.AND P0, PT, R13.reuse, 0x40, PT ;  /* 0x000000400d00780c */ /* 0x040fe20003f06270 */
[C---:B----4-:R-:W-:Y:S01]  /*00f0*/  IMAD.WIDE R2, R13.reuse, 0x4, R10 ;  /* 0x000000040d027825 */ /* 0x050fe200078e020a */
[----:B-1----:R1:W3:Y:S04]  /*0100*/  LDG.E R4, desc[UR4][R4.64] ;  /* 0x0000000404047981 */ /* 0x0022e8000c1e1900 */
[----:B0-----:R-:W4:Y:S07]  /*0110*/  LDG.E R6, desc[UR4][R6.64] ;  /* 0x0000000406067981 */ /* 0x001f2e000c1e1900 */
[----:B------:R0:W3:Y:S04]  /*0120*/  @!P0 LDG.E.64 R14, desc[UR4][R2.64] ;  /* 0x00000004020e8981 */ /* 0x0000e8000c1e1b00 */
[----:B--2---:R-:W4:Y:S01]  /*0130*/  LDG.E R9, desc[UR4][R8.64] ;  /* 0x0000000408097981 */ /* 0x004f22000c1e1900 */
[----:B-1----:R-:W-:Y:S01]  /*0140*/  HFMA2.MMA R5, -RZ, RZ, 1.625, 0 ;  /* 0x3e800000ff057435 */ /* 0x002fe200000001ff */
[----:B0-----:R-:W0:Y:S02]  /*0150*/  LDC.64 R2, c[0x0][0x238] ;  /* 0x00008e00ff027b82 */ /* 0x001e240000000a00 */
[----:B0-----:R-:W-:-:S04]  /*0160*/  IMAD.WIDE R2, R13, 0x4, R2 ;  /* 0x000000040d027825 */ /* 0x001fc800078e0202 */
[----:B-----5:R-:W-:-:S04]  /*0170*/  FADD R12, R12, 9.9999997473787516356e-06 ;  /* 0x3727c5ac0c0c7421 */ /* 0x020fc80000000000 */
[----:B------:R-:W0:Y:S02]  /*0180*/  MUFU.SQRT R0, R12 ;  /* 0x0000000c00007308 */ /* 0x000e240000002000 */
[C---:B0-----:R-:W-:Y:S02]  /*0190*/  FSETP.GT.AND P1, PT, R0.reuse, 8.50705917302346158658e+37, PT ;  /* 0x7e8000000000780b */ /* 0x041fe40003f24000 */
[----:B------:R-:W-:-:S11]  /*01a0*/  FSETP.GEU.AND P2, PT, R0, 1.175494350822287508e-38, PT ;  /* 0x008000000000780b */ /* 0x000fd60003f4e000 */
[----:B------:R-:W-:-:S04]  /*01b0*/  @P1 FMUL R0, R0, 0.25 ;  /* 0x3e80000000001820 */ /* 0x000fc80000400000 */
[----:B------:R-:W-:-:S06]  /*01c0*/  @!P2 FMUL R0, R0, 16777216 ;  /* 0x4b8000000000a820 */ /* 0x000fcc0000400000 */
[----:B------:R-:W0:Y:S01]  /*01d0*/  MUFU.RCP R0, R0 ;  /* 0x0000000000007308 */ /* 0x000e220000001000 */
[----:B------:R-:W-:Y:S01]  /*01e0*/  FSEL R5, R5, 1, P1 ;  /* 0x3f80000005057808 */ /* 0x000fe20000800000 */
[----:B---3--:R-:W-:-:S04]  /*01f0*/  FADD R14, -R4, R14 ;  /* 0x0000000e040e7221 */ /* 0x008fc80000000100 */
[----:B------:R-:W-:Y:S01]  /*0200*/  @!P2 FMUL R5, R5, 16777216 ;  /* 0x4b8000000505a820 */ /* 0x000fe20000400000 */
[----:B------:R-:W-:-:S03]  /*0210*/  FADD R15, -R4, R15 ;  /* 0x0000000f040f7221 */ /* 0x000fc60000000100 */
[----:B0-----:R-:W-:-:S04]  /*0220*/  FMUL R5, R0, R5 ;  /* 0x0000000500057220 */ /* 0x001fc80000400000 */
[-C--:B------:R-:W-:Y:S01]  /*0230*/  FMUL R14, R14, R5.reuse ;  /* 0x000000050e0e7220 */ /* 0x080fe20000400000 */
[----:B------:R-:W-:-:S03]  /*0240*/  FMUL R4, R15, R5 ;  /* 0x000000050f047220 */ /* 0x000fc60000400000 */
[C-C-:B----4-:R-:W-:Y:S01]  /*0250*/  FFMA R14, R6.reuse, R14, R9.reuse ;  /* 0x0000000e060e7223 */ /* 0x150fe20000000009 */
[----:B------:R-:W-:-:S04]  /*0260*/  FFMA R4, R6, R4, R9 ;  /* 0x0000000406047223 */ /* 0x000fc80000000009 */
[----:B------:R-:W-:Y:S02]  /*0270*/  FSETP.GEU.AND P1, PT, R14, RZ, PT ;  /* 0x000000ff0e00720b */ /* 0x000fe40003f2e000 */
[----:B------:R-:W-:Y:S02]  /*0280*/  FSETP.GEU.AND P2, PT, R4, RZ, PT ;  /* 0x000000ff0400720b */ /* 0x000fe40003f4e000 */
[----:B------:R-:W-:Y:S02]  /*0290*/  FSEL R14, R14, RZ, P1 ;  /* 0x000000ff0e0e7208 */ /* 0x000fe40000800000 */
[----:B------:R-:W-:Y:S01]  /*02a0*/  FSEL R15, R4, RZ, P2 ;  /* 0x000000ff040f7208 */ /* 0x000fe20001000000 */
[----:B------:R-:W-:Y:S08]  /*02b0*/  @P0 EXIT ;  /* 0x000000000000094d */ /* 0x000ff00003800000 */
[----:B------:R-:W-:Y:S01]  /*02c0*/  STG.E.64 desc[UR4][R2.64], R14 ;  /* 0x0000000e02007986 */ /* 0x000fe2000c101b04 */
[----:B------:R-:W-:Y:S05]  /*02d0*/  EXIT ;  /* 0x000000000000794d */ /* 0x000fea0003800000 */
.L_x_0:
[----:B------:R-:W-:-:S00]  /*02e0*/  BRA `(.L_x_0) ;  /* 0xfffffffc00fc7947 */ /* 0x000fc0000383ffff */
[----:B------:R-:W-:-:S00]  /*02f0*/  NOP ;  /* 0x0000000000007918 */ /* 0x000fc00000000000 */
        /* <DEDUP_REMOVED lines=8> */
.L_x_1:


//--------------------- .nv.global.init           --------------------------
	.section	.nv.global.init,"aw",@progbits
.nv.global.init:
	.type		_$_str,@object
	.size		_$_str,(_$_str_$_2 - _$_str)
_$_str:
        /*0000*/ 	.byte	0x5f, 0x5f, 0x43, 0x55, 0x44, 0x41, 0x5f, 0x46, 0x54, 0x5a, 0x00
	.type		_$_str_$_2,@object
	.size		_$_str_$_2,(.L_1 - _$_str_$_2)
_$_str_$_2:
        /*000b*/ 	.byte	0x5f, 0x5f, 0x43, 0x55, 0x44, 0x41, 0x5f, 0x50, 0x52, 0x45, 0x43, 0x5f, 0x53, 0x51, 0x52, 0x54
        /*001b*/ 	.byte	0x00
.L_1:


//--------------------- .nv.constant0.triton_poi_fused__native_batch_norm_legit_no_training_relu_3 --------------------------
	.section	.nv.constant0.triton_poi_fused__native_batch_norm_legit_no_training_relu_3,"a",@progbits
	.sectionflags	@""
	.align	4
.nv.constant0.triton_poi_fused__native_batch_norm_legit_no_training_relu_3:
	.zero		580
